//
// Generated by NVIDIA NVVM Compiler
//
// Compiler Build ID: CL-36424714
// Cuda compilation tools, release 13.0, V13.0.88
// Based on NVVM 20.0.0
//

.version 9.0
.target sm_100
.address_size 64

	// .globl	_Z15gemm_shared_memPfS_S_mmm

.visible .entry _Z15gemm_shared_memPfS_S_mmm(
	.param .u64 .ptr .align 1 _Z15gemm_shared_memPfS_S_mmm_param_0,
	.param .u64 .ptr .align 1 _Z15gemm_shared_memPfS_S_mmm_param_1,
	.param .u64 .ptr .align 1 _Z15gemm_shared_memPfS_S_mmm_param_2,
	.param .u64 _Z15gemm_shared_memPfS_S_mmm_param_3,
	.param .u64 _Z15gemm_shared_memPfS_S_mmm_param_4,
	.param .u64 _Z15gemm_shared_memPfS_S_mmm_param_5
)
{
	.reg .b32 	%r<9>;
	.reg .b32 	%f<3>;
	.reg .b64 	%rd<9>;

	ld.param.u64 	%rd1, [_Z15gemm_shared_memPfS_S_mmm_param_2];
	ld.param.u64 	%rd2, [_Z15gemm_shared_memPfS_S_mmm_param_3];
	cvta.to.global.u64 	%rd3, %rd1;
	mov.u32 	%r1, %ctaid.y;
	mov.u32 	%r2, %ntid.y;
	mov.u32 	%r3, %tid.y;
	mad.lo.s32 	%r4, %r1, %r2, %r3;
	mov.u32 	%r5, %ctaid.x;
	mov.u32 	%r6, %ntid.x;
	mov.u32 	%r7, %tid.x;
	mad.lo.s32 	%r8, %r5, %r6, %r7;
	cvt.u64.u32 	%rd4, %r4;
	cvt.s64.s32 	%rd5, %r8;
	mad.lo.s64 	%rd6, %rd2, %rd4, %rd5;
	shl.b64 	%rd7, %rd6, 2;
	add.s64 	%rd8, %rd3, %rd7;
	ld.global.f32 	%f1, [%rd8];
	add.f32 	%f2, %f1, 0f00000000;
	st.global.f32 	[%rd8], %f2;
	ret;

}


// ===== COMPILED SASS (sm_100) =====

	.target	sm_100

	.elftype	@"ET_EXEC"


//--------------------- .note.nv.tkinfo           --------------------------
	.section	.note.nv.tkinfo,"",@"SHT_NOTE"
	.sectionflags	@"SHF_NOTE_NV_TKINFO"
	.tkinfo
        /*0018*/ 	.word	0x00000002
        /*0030*/ 	.string	""
        /*0030*/ 	.string	"ptxas"
        /*0030*/ 	.string	"Cuda compilation tools, release 13.0, V13.0.88"
        /*0030*/ 	.string	"Build cuda_13.0.r13.0/compiler.36424714_0"
        /*0030*/ 	.string	"-arch sm_100 -m 64 "



//--------------------- .note.nv.cuinfo           --------------------------
	.section	.note.nv.cuinfo,"",@"SHT_NOTE"
	.sectionflags	@"SHF_NOTE_NV_CUINFO"
        /*0018*/ 	.short	0x0002
        /*001a*/ 	.short	0x0064
        /*001c*/ 	.short	0x0082
	.zero		2


//--------------------- .nv.info                  --------------------------
	.section	.nv.info,"",@"SHT_CUDA_INFO"
	.align	4


	//----- nvinfo : EIATTR_REGCOUNT
	.align		4
        /*0000*/ 	.byte	0x04, 0x2f
        /*0002*/ 	.short	(.L_1 - .L_0)
	.align		4
.L_0:
        /*0004*/ 	.word	index@(_Z15gemm_shared_memPfS_S_mmm)
        /*0008*/ 	.word	0x00000008


	//----- nvinfo : EIATTR_FRAME_SIZE
	.align		4
.L_1:
        /*000c*/ 	.byte	0x04, 0x11
        /*000e*/ 	.short	(.L_3 - .L_2)
	.align		4
.L_2:
        /*0010*/ 	.word	index@(_Z15gemm_shared_memPfS_S_mmm)
        /*0014*/ 	.word	0x00000000


	//----- nvinfo : EIATTR_MIN_STACK_SIZE
	.align		4
.L_3:
        /*0018*/ 	.byte	0x04, 0x12
        /*001a*/ 	.short	(.L_5 - .L_4)
	.align		4
.L_4:
        /*001c*/ 	.word	index@(_Z15gemm_shared_memPfS_S_mmm)
        /*0020*/ 	.word	0x00000000
.L_5:


//--------------------- .nv.compat                --------------------------
	.section	.nv.compat,"",@"SHT_CUDA_COMPAT_INFO"
	.align	4
        /*0000*/ 	.byte	0x02, 0x09, 0x00, 0x00, 0x02, 0x02, 0x01, 0x00, 0x02, 0x05, 0x05, 0x00, 0x03, 0x07, 0x01, 0x01
        /*0010*/ 	.byte	0x02, 0x03, 0x00, 0x00, 0x02, 0x06, 0x01, 0x00, 0x04, 0x0b, 0x08, 0x00, 0x09, 0x00, 0x00, 0x00
        /*0020*/ 	.byte	0x00, 0x00, 0x00, 0x00


//--------------------- .nv.info._Z15gemm_shared_memPfS_S_mmm --------------------------
	.section	.nv.info._Z15gemm_shared_memPfS_S_mmm,"",@"SHT_CUDA_INFO"
	.sectionflags	@""
	.align	4


	//----- nvinfo : EIATTR_CUDA_API_VERSION
	.align		4
        /*0000*/ 	.byte	0x04, 0x37
        /*0002*/ 	.short	(.L_7 - .L_6)
.L_6:
        /*0004*/ 	.word	0x00000082


	//----- nvinfo : EIATTR_KPARAM_INFO
	.align		4
.L_7:
        /*0008*/ 	.byte	0x04, 0x17
        /*000a*/ 	.short	(.L_9 - .L_8)
.L_8:
        /*000c*/ 	.word	0x00000000
        /*0010*/ 	.short	0x0005
        /*0012*/ 	.short	0x0028
        /*0014*/ 	.byte	0x00, 0xf0, 0x21, 0x00


	//----- nvinfo : EIATTR_KPARAM_INFO
	.align		4
.L_9:
        /*0018*/ 	.byte	0x04, 0x17
        /*001a*/ 	.short	(.L_11 - .L_10)
.L_10:
        /*001c*/ 	.word	0x00000000
        /*0020*/ 	.short	0x0004
        /*0022*/ 	.short	0x0020
        /*0024*/ 	.byte	0x00, 0xf0, 0x21, 0x00


	//----- nvinfo : EIATTR_KPARAM_INFO
	.align		4
.L_11:
        /*0028*/ 	.byte	0x04, 0x17
        /*002a*/ 	.short	(.L_13 - .L_12)
.L_12:
        /*002c*/ 	.word	0x00000000
        /*0030*/ 	.short	0x0003
        /*0032*/ 	.short	0x0018
        /*0034*/ 	.byte	0x00, 0xf0, 0x21, 0x00


	//----- nvinfo : EIATTR_KPARAM_INFO
	.align		4
.L_13:
        /*0038*/ 	.byte	0x04, 0x17
        /*003a*/ 	.short	(.L_15 - .L_14)
.L_14:
        /*003c*/ 	.word	0x00000000
        /*0040*/ 	.short	0x0002
        /*0042*/ 	.short	0x0010
        /*0044*/ 	.byte	0x00, 0xf5, 0x21, 0x00


	//----- nvinfo : EIATTR_KPARAM_INFO
	.align		4
.L_15:
        /*0048*/ 	.byte	0x04, 0x17
        /*004a*/ 	.short	(.L_17 - .L_16)
.L_16:
        /*004c*/ 	.word	0x00000000
        /*0050*/ 	.short	0x0001
        /*0052*/ 	.short	0x0008
        /*0054*/ 	.byte	0x00, 0xf5, 0x21, 0x00


	//----- nvinfo : EIATTR_KPARAM_INFO
	.align		4
.L_17:
        /*0058*/ 	.byte	0x04, 0x17
        /*005a*/ 	.short	(.L_19 - .L_18)
.L_18:
        /*005c*/ 	.word	0x00000000
        /*0060*/ 	.short	0x0000
        /*0062*/ 	.short	0x0000
        /*0064*/ 	.byte	0x00, 0xf5, 0x21, 0x00


	//----- nvinfo : EIATTR_SPARSE_MMA_MASK
	.align		4
.L_19:
        /*0068*/ 	.byte	0x03, 0x50
        /*006a*/ 	.short	0x0000


	//----- nvinfo : EIATTR_MAXREG_COUNT
	.align		4
        /*006c*/ 	.byte	0x03, 0x1b
        /*006e*/ 	.short	0x00ff


	//----- nvinfo : EIATTR_MERCURY_ISA_VERSION
	.align		4
        /*0070*/ 	.byte	0x03, 0x5f
        /*0072*/ 	.short	0x0101


	//----- nvinfo : EIATTR_VRC_CTA_INIT_COUNT
	.align		4
        /*0074*/ 	.byte	0x02, 0x4a
	.zero		1
	.zero		1


	//----- nvinfo : EIATTR_EXIT_INSTR_OFFSETS
	.align		4
        /*0078*/ 	.byte	0x04, 0x1c
        /*007a*/ 	.short	(.L_21 - .L_20)


	//   ....[0]....
.L_20:
        /*007c*/ 	.word	0x00000130


	//----- nvinfo : EIATTR_CBANK_PARAM_SIZE
	.align		4
.L_21:
        /*0080*/ 	.byte	0x03, 0x19
        /*0082*/ 	.short	0x0030


	//----- nvinfo : EIATTR_PARAM_CBANK
	.align		4
        /*0084*/ 	.byte	0x04, 0x0a
        /*0086*/ 	.short	(.L_23 - .L_22)
	.align		4
.L_22:
        /*0088*/ 	.word	index@(.nv.constant0._Z15gemm_shared_memPfS_S_mmm)
        /*008c*/ 	.short	0x0380
        /*008e*/ 	.short	0x0030


	//----- nvinfo : EIATTR_SW_WAR
	.align		4
.L_23:
        /*0090*/ 	.byte	0x04, 0x36
        /*0092*/ 	.short	(.L_25 - .L_24)
.L_24:
        /*0094*/ 	.word	0x00000008
.L_25:


//--------------------- .nv.callgraph             --------------------------
	.section	.nv.callgraph,"",@"SHT_CUDA_CALLGRAPH"
	.align	4
	.sectionentsize	8
	.align		4
        /*0000*/ 	.word	0x00000000
	.align		4
        /*0004*/ 	.word	0xffffffff
	.align		4
        /*0008*/ 	.word	0x00000000
	.align		4
        /*000c*/ 	.word	0xfffffffe
	.align		4
        /*0010*/ 	.word	0x00000000
	.align		4
        /*0014*/ 	.word	0xfffffffd
	.align		4
        /*0018*/ 	.word	0x00000000
	.align		4
        /*001c*/ 	.word	0xfffffffc


//--------------------- .text._Z15gemm_shared_memPfS_S_mmm --------------------------
	.section	.text._Z15gemm_shared_memPfS_S_mmm,"ax",@progbits
	.align	128
        .global         _Z15gemm_shared_memPfS_S_mmm
        .type           _Z15gemm_shared_memPfS_S_mmm,@function
        .size           _Z15gemm_shared_memPfS_S_mmm,(.L_x_1 - _Z15gemm_shared_memPfS_S_mmm)
        .other          _Z15gemm_shared_memPfS_S_mmm,@"STO_CUDA_ENTRY STV_DEFAULT"
_Z15gemm_shared_memPfS_S_mmm:
.text._Z15gemm_shared_memPfS_S_mmm:
[----:B------:R-:W-:Y:S01]  /*0000*/  LDC R1, c[0x0][0x37c] ;  /* 0x0000df00ff017b82 */ /* 0x000fe20000000800 */
[----:B------:R-:W0:Y:S07]  /*0010*/  S2R R5, SR_TID.X ;  /* 0x0000000000057919 */ /* 0x000e2e0000002100 */
[----:B------:R-:W1:Y:S01]  /*0020*/  LDC R3, c[0x0][0x364] ;  /* 0x0000d900ff037b82 */ /* 0x000e620000000800 */
[----:B------:R-:W2:Y:S01]  /*0030*/  LDCU.128 UR8, c[0x0][0x390] ;  /* 0x00007200ff0877ac */ /* 0x000ea20008000c00 */
[----:B------:R-:W1:Y:S06]  /*0040*/  S2R R0, SR_TID.Y ;  /* 0x0000000000007919 */ /* 0x000e6c0000002200 */
[----:B------:R-:W0:Y:S08]  /*0050*/  S2UR UR5, SR_CTAID.X ;  /* 0x00000000000579c3 */ /* 0x000e300000002500 */
[----:B------:R-:W0:Y:S08]  /*0060*/  LDC R4, c[0x0][0x360] ;  /* 0x0000d800ff047b82 */ /* 0x000e300000000800 */
[----:B------:R-:W1:Y:S01]  /*0070*/  S2UR UR4, SR_CTAID.Y ;  /* 0x00000000000479c3 */ /* 0x000e620000002600 */
[----:B0-----:R-:W-:-:S05]  /*0080*/  IMAD R4, R4, UR5, R5 ;  /* 0x0000000504047c24 */ /* 0x001fca000f8e0205 */
[----:B------:R-:W-:Y:S01]  /*0090*/  SHF.R.S32.HI R5, RZ, 0x1f, R4 ;  /* 0x0000001fff057819 */ /* 0x000fe20000011404 */
[----:B-1----:R-:W-:Y:S01]  /*00a0*/  IMAD R3, R3, UR4, R0 ;  /* 0x0000000403037c24 */ /* 0x002fe2000f8e0200 */
[----:B------:R-:W0:Y:S03]  /*00b0*/  LDCU.64 UR4, c[0x0][0x358] ;  /* 0x00006b00ff0477ac */ /* 0x000e260008000a00 */
[----:B--2---:R-:W-:-:S04]  /*00c0*/  IMAD.WIDE.U32 R4, R3, UR10, R4 ;  /* 0x0000000a03047c25 */ /* 0x004fc8000f8e0004 */
[----:B------:R-:W-:Y:S01]  /*00d0*/  IMAD R3, R3, UR11, R5 ;  /* 0x0000000b03037c24 */ /* 0x000fe2000f8e0205 */
[----:B------:R-:W-:-:S04]  /*00e0*/  LEA R2, P0, R4, UR8, 0x2 ;  /* 0x0000000804027c11 */ /* 0x000fc8000f8010ff */
[----:B------:R-:W-:-:S05]  /*00f0*/  LEA.HI.X R3, R4, UR9, R3, 0x2, P0 ;  /* 0x0000000904037c11 */ /* 0x000fca00080f1403 */
[----:B0-----:R-:W2:Y:S02]  /*0100*/  LDG.E R0, desc[UR4][R2.64] ;  /* 0x0000000402007981 */ /* 0x001ea4000c1e1900 */
[----:B--2---:R-:W-:-:S05]  /*0110*/  FADD R5, RZ, R0 ;  /* 0x00000000ff057221 */ /* 0x004fca0000000000 */
[----:B------:R-:W-:Y:S01]  /*0120*/  STG.E desc[UR4][R2.64], R5 ;  /* 0x0000000502007986 */ /* 0x000fe2000c101904 */
[----:B------:R-:W-:Y:S05]  /*0130*/  EXIT ;  /* 0x000000000000794d */ /* 0x000fea0003800000 */
.L_x_0:
[----:B------:R-:W-:-:S00]  /*0140*/  BRA `(.L_x_0) ;  /* 0xfffffffc00fc7947 */ /* 0x000fc0000383ffff */
[----:B------:R-:W-:-:S00]  /*0150*/  NOP ;  /* 0x0000000000007918 */ /* 0x000fc00000000000 */
        /* <DEDUP_REMOVED lines=10> */
.L_x_1:


//--------------------- .nv.shared.reserved.0     --------------------------
	.section	.nv.shared.reserved.0,"aw",@nobits
	.weak		__nv_reservedSMEM_offset_0_alias
	.size		__nv_reservedSMEM_offset_0_alias, 0, 64
	.other		__nv_reservedSMEM_offset_0_alias,@"STO_CUDA_RESERVED_SHARED STV_DEFAULT"
__nv_reservedSMEM_offset_0_alias:
	.zero		0
	.zero		64


//--------------------- .nv.constant0._Z15gemm_shared_memPfS_S_mmm --------------------------
	.section	.nv.constant0._Z15gemm_shared_memPfS_S_mmm,"a",@progbits
	.sectionflags	@""
	.align	4
.nv.constant0._Z15gemm_shared_memPfS_S_mmm:
	.zero		944


//--------------------- SYMBOLS --------------------------

	.type		.nv.reservedSmem.offset0,@object
	.size		.nv.reservedSmem.offset0,0x4
